//
// Generated by NVIDIA NVVM Compiler
//
// Compiler Build ID: CL-36424714
// Cuda compilation tools, release 13.0, V13.0.88
// Based on NVVM 20.0.0
//

.version 9.0
.target sm_100
.address_size 64

	// .globl	_Z21print_detial_of_warpsv
.extern .func  (.param .b32 func_retval0) vprintf
(
	.param .b64 vprintf_param_0,
	.param .b64 vprintf_param_1
)
;
.global .align 1 .b8 $str[68] = {116, 105, 100, 32, 58, 32, 37, 100, 44, 32, 98, 105, 100, 46, 120, 32, 58, 32, 37, 100, 44, 32, 98, 105, 100, 46, 121, 32, 58, 32, 37, 100, 44, 32, 103, 105, 100, 32, 58, 32, 37, 100, 44, 32, 119, 97, 114, 112, 95, 105, 100, 32, 58, 32, 37, 100, 44, 32, 103, 98, 105, 100, 32, 58, 32, 37, 100};

.visible .entry _Z21print_detial_of_warpsv()
{
	.local .align 8 .b8 	__local_depot0[24];
	.reg .b64 	%SP;
	.reg .b64 	%SPL;
	.reg .b32 	%r<11>;
	.reg .b64 	%rd<5>;

	mov.u64 	%SPL, __local_depot0;
	cvta.local.u64 	%SP, %SPL;
	add.u64 	%rd1, %SP, 0;
	add.u64 	%rd2, %SPL, 0;
	mov.u32 	%r1, %ctaid.y;
	mov.u32 	%r2, %nctaid.x;
	mov.u32 	%r3, %ntid.x;
	mov.u32 	%r4, %ctaid.x;
	mov.u32 	%r5, %tid.x;
	mad.lo.s32 	%r6, %r1, %r2, %r4;
	mad.lo.s32 	%r7, %r6, %r3, %r5;
	shr.u32 	%r8, %r5, 5;
	st.local.v2.u32 	[%rd2], {%r5, %r4};
	st.local.v2.u32 	[%rd2+8], {%r1, %r7};
	st.local.v2.u32 	[%rd2+16], {%r8, %r6};
	mov.u64 	%rd3, $str;
	cvta.global.u64 	%rd4, %rd3;
	{ // callseq 0, 0
	.param .b64 param0;
	st.param.b64 	[param0], %rd4;
	.param .b64 param1;
	st.param.b64 	[param1], %rd1;
	.param .b32 retval0;
	call.uni (retval0), 
	vprintf, 
	(
	param0, 
	param1
	);
	ld.param.b32 	%r9, [retval0];
	} // callseq 0
	ret;

}


// ===== COMPILED SASS (sm_100) =====

	.target	sm_100

	.elftype	@"ET_EXEC"


//--------------------- .note.nv.tkinfo           --------------------------
	.section	.note.nv.tkinfo,"",@"SHT_NOTE"
	.sectionflags	@"SHF_NOTE_NV_TKINFO"
	.tkinfo
        /*0018*/ 	.word	0x00000002
        /*0030*/ 	.string	""
        /*0030*/ 	.string	"ptxas"
        /*0030*/ 	.string	"Cuda compilation tools, release 13.0, V13.0.88"
        /*0030*/ 	.string	"Build cuda_13.0.r13.0/compiler.36424714_0"
        /*0030*/ 	.string	"-arch sm_100 -m 64 "



//--------------------- .note.nv.cuinfo           --------------------------
	.section	.note.nv.cuinfo,"",@"SHT_NOTE"
	.sectionflags	@"SHF_NOTE_NV_CUINFO"
        /*0018*/ 	.short	0x0002
        /*001a*/ 	.short	0x0064
        /*001c*/ 	.short	0x0082
	.zero		2


//--------------------- .nv.info                  --------------------------
	.section	.nv.info,"",@"SHT_CUDA_INFO"
	.align	4


	//----- nvinfo : EIATTR_REGCOUNT
	.align		4
        /*0000*/ 	.byte	0x04, 0x2f
        /*0002*/ 	.short	(.L_2 - .L_1)
	.align		4
.L_1:
        /*0004*/ 	.word	index@(_Z21print_detial_of_warpsv)
        /*0008*/ 	.word	0x00000018


	//----- nvinfo : EIATTR_FRAME_SIZE
	.align		4
.L_2:
        /*000c*/ 	.byte	0x04, 0x11
        /*000e*/ 	.short	(.L_4 - .L_3)
	.align		4
.L_3:
        /*0010*/ 	.word	index@(_Z21print_detial_of_warpsv)
        /*0014*/ 	.word	0x00000018


	//----- nvinfo : EIATTR_MIN_STACK_SIZE
	.align		4
.L_4:
        /*0018*/ 	.byte	0x04, 0x12
        /*001a*/ 	.short	(.L_6 - .L_5)
	.align		4
.L_5:
        /*001c*/ 	.word	index@(_Z21print_detial_of_warpsv)
        /*0020*/ 	.word	0x00000018
.L_6:


//--------------------- .nv.compat                --------------------------
	.section	.nv.compat,"",@"SHT_CUDA_COMPAT_INFO"
	.align	4
        /*0000*/ 	.byte	0x02, 0x09, 0x00, 0x00, 0x02, 0x02, 0x01, 0x00, 0x02, 0x05, 0x05, 0x00, 0x03, 0x07, 0x01, 0x01
        /*0010*/ 	.byte	0x02, 0x03, 0x00, 0x00, 0x02, 0x06, 0x01, 0x00, 0x04, 0x0b, 0x08, 0x00, 0x09, 0x00, 0x00, 0x00
        /*0020*/ 	.byte	0x00, 0x00, 0x00, 0x00


//--------------------- .nv.info._Z21print_detial_of_warpsv --------------------------
	.section	.nv.info._Z21print_detial_of_warpsv,"",@"SHT_CUDA_INFO"
	.sectionflags	@""
	.align	4


	//----- nvinfo : EIATTR_CUDA_API_VERSION
	.align		4
        /*0000*/ 	.byte	0x04, 0x37
        /*0002*/ 	.short	(.L_8 - .L_7)
.L_7:
        /*0004*/ 	.word	0x00000082


	//----- nvinfo : EIATTR_SPARSE_MMA_MASK
	.align		4
.L_8:
        /*0008*/ 	.byte	0x03, 0x50
        /*000a*/ 	.short	0x0000


	//----- nvinfo : EIATTR_MAXREG_COUNT
	.align		4
        /*000c*/ 	.byte	0x03, 0x1b
        /*000e*/ 	.short	0x00ff


	//----- nvinfo : EIATTR_EXTERNS
	.align		4
        /*0010*/ 	.byte	0x04, 0x0f
        /*0012*/ 	.short	(.L_10 - .L_9)


	//   ....[0]....
	.align		4
.L_9:
        /*0014*/ 	.word	index@(vprintf)


	//----- nvinfo : EIATTR_MERCURY_ISA_VERSION
	.align		4
.L_10:
        /*0018*/ 	.byte	0x03, 0x5f
        /*001a*/ 	.short	0x0101


	//----- nvinfo : EIATTR_VRC_CTA_INIT_COUNT
	.align		4
        /*001c*/ 	.byte	0x02, 0x4a
	.zero		1
	.zero		1


	//----- nvinfo : EIATTR_SYSCALL_OFFSETS
	.align		4
        /*0020*/ 	.byte	0x04, 0x46
        /*0022*/ 	.short	(.L_12 - .L_11)


	//   ....[0]....
.L_11:
        /*0024*/ 	.word	0x00000170


	//----- nvinfo : EIATTR_EXIT_INSTR_OFFSETS
	.align		4
.L_12:
        /*0028*/ 	.byte	0x04, 0x1c
        /*002a*/ 	.short	(.L_14 - .L_13)


	//   ....[0]....
.L_13:
        /*002c*/ 	.word	0x00000180


	//----- nvinfo : EIATTR_SW_WAR
	.align		4
.L_14:
        /*0030*/ 	.byte	0x04, 0x36
        /*0032*/ 	.short	(.L_16 - .L_15)
.L_15:
        /*0034*/ 	.word	0x00000008
.L_16:


//--------------------- .nv.callgraph             --------------------------
	.section	.nv.callgraph,"",@"SHT_CUDA_CALLGRAPH"
	.align	4
	.sectionentsize	8
	.align		4
        /*0000*/ 	.word	0x00000000
	.align		4
        /*0004*/ 	.word	0xffffffff
	.align		4
        /*0008*/ 	.word	index@(_Z21print_detial_of_warpsv)
	.align		4
        /*000c*/ 	.word	index@(vprintf)
	.align		4
        /*0010*/ 	.word	0x00000000
	.align		4
        /*0014*/ 	.word	0xfffffffe
	.align		4
        /*0018*/ 	.word	0x00000000
	.align		4
        /*001c*/ 	.word	0xfffffffd
	.align		4
        /*0020*/ 	.word	0x00000000
	.align		4
        /*0024*/ 	.word	0xfffffffc


//--------------------- .nv.constant4             --------------------------
	.section	.nv.constant4,"a",@progbits
	.align	8
	.align		8
.nv.constant4:
        /*0000*/ 	.dword	vprintf
	.align		8
        /*0008*/ 	.dword	$str


//--------------------- .text._Z21print_detial_of_warpsv --------------------------
	.section	.text._Z21print_detial_of_warpsv,"ax",@progbits
	.align	128
        .global         _Z21print_detial_of_warpsv
        .type           _Z21print_detial_of_warpsv,@function
        .size           _Z21print_detial_of_warpsv,(.L_x_2 - _Z21print_detial_of_warpsv)
        .other          _Z21print_detial_of_warpsv,@"STO_CUDA_ENTRY STV_DEFAULT"
_Z21print_detial_of_warpsv:
.text._Z21print_detial_of_warpsv:
[----:B------:R-:W0:Y:S01]  /*0000*/  LDC R1, c[0x0][0x37c] ;  /* 0x0000df00ff017b82 */ /* 0x000e220000000800 */
[----:B------:R-:W1:Y:S01]  /*0010*/  S2R R10, SR_CTAID.Y ;  /* 0x00000000000a7919 */ /* 0x000e620000002600 */
[----:B------:R-:W2:Y:S01]  /*0020*/  LDCU UR5, c[0x0][0x2fc] ;  /* 0x00005f80ff0577ac */ /* 0x000ea20008000800 */
[----:B0-----:R-:W-:Y:S01]  /*0030*/  VIADD R1, R1, 0xffffffe8 ;  /* 0xffffffe801017836 */ /* 0x001fe20000000000 */
[----:B------:R-:W-:Y:S01]  /*0040*/  MOV R0, 0x0 ;  /* 0x0000000000007802 */ /* 0x000fe20000000f00 */
[----:B------:R-:W1:Y:S01]  /*0050*/  S2R R13, SR_CTAID.X ;  /* 0x00000000000d7919 */ /* 0x000e620000002500 */
[----:B------:R-:W1:Y:S02]  /*0060*/  LDCU UR4, c[0x0][0x370] ;  /* 0x00006e00ff0477ac */ /* 0x000e640008000800 */
[----:B------:R0:W3:Y:S01]  /*0070*/  LDC.64 R8, c[0x4][R0] ;  /* 0x0100000000087b82 */ /* 0x0000e20000000a00 */
[----:B------:R-:W4:Y:S01]  /*0080*/  S2R R12, SR_TID.X ;  /* 0x00000000000c7919 */ /* 0x000f220000002100 */
[----:B------:R-:W5:Y:S01]  /*0090*/  LDCU UR6, c[0x0][0x360] ;  /* 0x00006c00ff0677ac */ /* 0x000f620008000800 */
[----:B-1----:R-:W-:Y:S01]  /*00a0*/  IMAD R3, R10, UR4, R13 ;  /* 0x000000040a037c24 */ /* 0x002fe2000f8e020d */
[----:B------:R-:W1:Y:S01]  /*00b0*/  LDCU UR4, c[0x0][0x2f8] ;  /* 0x00005f00ff0477ac */ /* 0x000e620008000800 */
[----:B----4-:R-:W-:-:S02]  /*00c0*/  SHF.R.U32.HI R2, RZ, 0x5, R12 ;  /* 0x00000005ff027819 */ /* 0x010fc4000001160c */
[----:B-----5:R-:W-:Y:S01]  /*00d0*/  IMAD R11, R3, UR6, R12 ;  /* 0x00000006030b7c24 */ /* 0x020fe2000f8e020c */
[----:B------:R0:W-:Y:S01]  /*00e0*/  STL.64 [R1], R12 ;  /* 0x0000000c01007387 */ /* 0x0001e20000100a00 */
[----:B------:R-:W4:Y:S03]  /*00f0*/  LDCU.64 UR6, c[0x4][0x8] ;  /* 0x01000100ff0677ac */ /* 0x000f260008000a00 */
[----:B------:R0:W-:Y:S04]  /*0100*/  STL.64 [R1+0x10], R2 ;  /* 0x0000100201007387 */ /* 0x0001e80000100a00 */
[----:B------:R0:W-:Y:S01]  /*0110*/  STL.64 [R1+0x8], R10 ;  /* 0x0000080a01007387 */ /* 0x0001e20000100a00 */
[----:B-1----:R-:W-:-:S05]  /*0120*/  IADD3 R6, P0, PT, R1, UR4, RZ ;  /* 0x0000000401067c10 */ /* 0x002fca000ff1e0ff */
[----:B--2---:R-:W-:Y:S01]  /*0130*/  IMAD.X R7, RZ, RZ, UR5, P0 ;  /* 0x00000005ff077e24 */ /* 0x004fe200080e06ff */
[----:B----4-:R-:W-:Y:S01]  /*0140*/  MOV R5, UR7 ;  /* 0x0000000700057c02 */ /* 0x010fe20008000f00 */
[----:B0--3--:R-:W-:-:S07]  /*0150*/  IMAD.U32 R4, RZ, RZ, UR6 ;  /* 0x00000006ff047e24 */ /* 0x009fce000f8e00ff */
[----:B------:R-:W-:-:S07]  /*0160*/  LEPC R20, `(.L_x_0) ;  /* 0x000000001014794e */ /* 0x000fce0000000000 */
[----:B------:R-:W-:Y:S05]  /*0170*/  CALL.ABS.NOINC R8 ;  /* 0x0000000008007343 */ /* 0x000fea0003c00000 */
.L_x_0:
[----:B------:R-:W-:Y:S05]  /*0180*/  EXIT ;  /* 0x000000000000794d */ /* 0x000fea0003800000 */
.L_x_1:
[----:B------:R-:W-:-:S00]  /*0190*/  BRA `(.L_x_1) ;  /* 0xfffffffc00fc7947 */ /* 0x000fc0000383ffff */
[----:B------:R-:W-:-:S00]  /*01a0*/  NOP ;  /* 0x0000000000007918 */ /* 0x000fc00000000000 */
        /* <DEDUP_REMOVED lines=13> */
.L_x_2:


//--------------------- .nv.global.init           --------------------------
	.section	.nv.global.init,"aw",@progbits
.nv.global.init:
	.type		$str,@object
	.size		$str,(.L_0 - $str)
$str:
        /*0000*/ 	.byte	0x74, 0x69, 0x64, 0x20, 0x3a, 0x20, 0x25, 0x64, 0x2c, 0x20, 0x62, 0x69, 0x64, 0x2e, 0x78, 0x20
        /*0010*/ 	.byte	0x3a, 0x20, 0x25, 0x64, 0x2c, 0x20, 0x62, 0x69, 0x64, 0x2e, 0x79, 0x20, 0x3a, 0x20, 0x25, 0x64
        /*0020*/ 	.byte	0x2c, 0x20, 0x67, 0x69, 0x64, 0x20, 0x3a, 0x20, 0x25, 0x64, 0x2c, 0x20, 0x77, 0x61, 0x72, 0x70
        /*0030*/ 	.byte	0x5f, 0x69, 0x64, 0x20, 0x3a, 0x20, 0x25, 0x64, 0x2c, 0x20, 0x67, 0x62, 0x69, 0x64, 0x20, 0x3a
        /*0040*/ 	.byte	0x20, 0x25, 0x64, 0x00
.L_0:


//--------------------- .nv.shared.reserved.0     --------------------------
	.section	.nv.shared.reserved.0,"aw",@nobits
	.weak		__nv_reservedSMEM_offset_0_alias
	.size		__nv_reservedSMEM_offset_0_alias, 0, 64
	.other		__nv_reservedSMEM_offset_0_alias,@"STO_CUDA_RESERVED_SHARED STV_DEFAULT"
__nv_reservedSMEM_offset_0_alias:
	.zero		0
	.zero		64


//--------------------- .nv.constant0._Z21print_detial_of_warpsv --------------------------
	.section	.nv.constant0._Z21print_detial_of_warpsv,"a",@progbits
	.sectionflags	@""
	.align	4
.nv.constant0._Z21print_detial_of_warpsv:
	.zero		896


//--------------------- SYMBOLS --------------------------

	.type		.nv.reservedSmem.offset0,@object
	.size		.nv.reservedSmem.offset0,0x4
	.type		vprintf,@function
